//
// Generated by NVIDIA NVVM Compiler
//
// Compiler Build ID: CL-36424714
// Cuda compilation tools, release 13.0, V13.0.88
// Based on NVVM 20.0.0
//

.version 9.0
.target sm_100
.address_size 64

	// .globl	_Z15kernelReductionPfS_i
// _ZZ15kernelReductionPfS_iE10partialSum has been demoted

.visible .entry _Z15kernelReductionPfS_i(
	.param .u64 .ptr .align 1 _Z15kernelReductionPfS_i_param_0,
	.param .u64 .ptr .align 1 _Z15kernelReductionPfS_i_param_1,
	.param .u32 _Z15kernelReductionPfS_i_param_2
)
{
	.reg .pred 	%p<5>;
	.reg .b32 	%r<15>;
	.reg .b32 	%f<6>;
	.reg .b64 	%rd<9>;
	// demoted variable
	.shared .align 4 .b8 _ZZ15kernelReductionPfS_iE10partialSum[2048];
	ld.param.u64 	%rd1, [_Z15kernelReductionPfS_i_param_0];
	ld.param.u64 	%rd2, [_Z15kernelReductionPfS_i_param_1];
	ld.param.u32 	%r8, [_Z15kernelReductionPfS_i_param_2];
	mov.u32 	%r14, %ntid.x;
	mov.u32 	%r2, %tid.x;
	mov.u32 	%r3, %ctaid.x;
	mad.lo.s32 	%r4, %r3, %r14, %r2;
	setp.ge.s32 	%p1, %r4, %r8;
	shl.b32 	%r9, %r2, 2;
	mov.u32 	%r10, _ZZ15kernelReductionPfS_iE10partialSum;
	add.s32 	%r5, %r10, %r9;
	@%p1 bra 	$L__BB0_2;
	cvta.to.global.u64 	%rd3, %rd1;
	mul.wide.u32 	%rd4, %r4, 4;
	add.s64 	%rd5, %rd3, %rd4;
	ld.global.f32 	%f1, [%rd5];
	st.shared.f32 	[%r5], %f1;
	bra.uni 	$L__BB0_3;
$L__BB0_2:
	mov.b32 	%r11, 0;
	st.shared.u32 	[%r5], %r11;
$L__BB0_3:
	bar.sync 	0;
	setp.lt.u32 	%p2, %r14, 2;
	@%p2 bra 	$L__BB0_7;
$L__BB0_4:
	shr.u32 	%r7, %r14, 1;
	setp.ge.u32 	%p3, %r2, %r7;
	@%p3 bra 	$L__BB0_6;
	shl.b32 	%r12, %r7, 2;
	add.s32 	%r13, %r5, %r12;
	ld.shared.f32 	%f2, [%r13];
	ld.shared.f32 	%f3, [%r5];
	add.f32 	%f4, %f2, %f3;
	st.shared.f32 	[%r5], %f4;
	bar.sync 	0;
$L__BB0_6:
	setp.gt.u32 	%p4, %r14, 3;
	mov.u32 	%r14, %r7;
	@%p4 bra 	$L__BB0_4;
$L__BB0_7:
	cvta.to.global.u64 	%rd6, %rd2;
	ld.shared.f32 	%f5, [_ZZ15kernelReductionPfS_iE10partialSum];
	mul.wide.u32 	%rd7, %r3, 4;
	add.s64 	%rd8, %rd6, %rd7;
	st.global.f32 	[%rd8], %f5;
	ret;

}


// ===== COMPILED SASS (sm_100) =====

	.target	sm_100

	.elftype	@"ET_EXEC"


//--------------------- .note.nv.tkinfo           --------------------------
	.section	.note.nv.tkinfo,"",@"SHT_NOTE"
	.sectionflags	@"SHF_NOTE_NV_TKINFO"
	.tkinfo
        /*0018*/ 	.word	0x00000002
        /*0030*/ 	.string	""
        /*0030*/ 	.string	"ptxas"
        /*0030*/ 	.string	"Cuda compilation tools, release 13.0, V13.0.88"
        /*0030*/ 	.string	"Build cuda_13.0.r13.0/compiler.36424714_0"
        /*0030*/ 	.string	"-arch sm_100 -m 64 "



//--------------------- .note.nv.cuinfo           --------------------------
	.section	.note.nv.cuinfo,"",@"SHT_NOTE"
	.sectionflags	@"SHF_NOTE_NV_CUINFO"
        /*0018*/ 	.short	0x0002
        /*001a*/ 	.short	0x0064
        /*001c*/ 	.short	0x0082
	.zero		2


//--------------------- .nv.info                  --------------------------
	.section	.nv.info,"",@"SHT_CUDA_INFO"
	.align	4


	//----- nvinfo : EIATTR_REGCOUNT
	.align		4
        /*0000*/ 	.byte	0x04, 0x2f
        /*0002*/ 	.short	(.L_1 - .L_0)
	.align		4
.L_0:
        /*0004*/ 	.word	index@(_Z15kernelReductionPfS_i)
        /*0008*/ 	.word	0x0000000a


	//----- nvinfo : EIATTR_FRAME_SIZE
	.align		4
.L_1:
        /*000c*/ 	.byte	0x04, 0x11
        /*000e*/ 	.short	(.L_3 - .L_2)
	.align		4
.L_2:
        /*0010*/ 	.word	index@(_Z15kernelReductionPfS_i)
        /*0014*/ 	.word	0x00000000


	//----- nvinfo : EIATTR_MIN_STACK_SIZE
	.align		4
.L_3:
        /*0018*/ 	.byte	0x04, 0x12
        /*001a*/ 	.short	(.L_5 - .L_4)
	.align		4
.L_4:
        /*001c*/ 	.word	index@(_Z15kernelReductionPfS_i)
        /*0020*/ 	.word	0x00000000
.L_5:


//--------------------- .nv.compat                --------------------------
	.section	.nv.compat,"",@"SHT_CUDA_COMPAT_INFO"
	.align	4
        /*0000*/ 	.byte	0x02, 0x09, 0x00, 0x00, 0x02, 0x02, 0x01, 0x00, 0x02, 0x05, 0x05, 0x00, 0x03, 0x07, 0x01, 0x01
        /*0010*/ 	.byte	0x02, 0x03, 0x00, 0x00, 0x02, 0x06, 0x01, 0x00, 0x04, 0x0b, 0x08, 0x00, 0x09, 0x00, 0x00, 0x00
        /*0020*/ 	.byte	0x00, 0x00, 0x00, 0x00


//--------------------- .nv.info._Z15kernelReductionPfS_i --------------------------
	.section	.nv.info._Z15kernelReductionPfS_i,"",@"SHT_CUDA_INFO"
	.sectionflags	@""
	.align	4


	//----- nvinfo : EIATTR_CUDA_API_VERSION
	.align		4
        /*0000*/ 	.byte	0x04, 0x37
        /*0002*/ 	.short	(.L_7 - .L_6)
.L_6:
        /*0004*/ 	.word	0x00000082


	//----- nvinfo : EIATTR_KPARAM_INFO
	.align		4
.L_7:
        /*0008*/ 	.byte	0x04, 0x17
        /*000a*/ 	.short	(.L_9 - .L_8)
.L_8:
        /*000c*/ 	.word	0x00000000
        /*0010*/ 	.short	0x0002
        /*0012*/ 	.short	0x0010
        /*0014*/ 	.byte	0x00, 0xf0, 0x11, 0x00


	//----- nvinfo : EIATTR_KPARAM_INFO
	.align		4
.L_9:
        /*0018*/ 	.byte	0x04, 0x17
        /*001a*/ 	.short	(.L_11 - .L_10)
.L_10:
        /*001c*/ 	.word	0x00000000
        /*0020*/ 	.short	0x0001
        /*0022*/ 	.short	0x0008
        /*0024*/ 	.byte	0x00, 0xf5, 0x21, 0x00


	//----- nvinfo : EIATTR_KPARAM_INFO
	.align		4
.L_11:
        /*0028*/ 	.byte	0x04, 0x17
        /*002a*/ 	.short	(.L_13 - .L_12)
.L_12:
        /*002c*/ 	.word	0x00000000
        /*0030*/ 	.short	0x0000
        /*0032*/ 	.short	0x0000
        /*0034*/ 	.byte	0x00, 0xf5, 0x21, 0x00


	//----- nvinfo : EIATTR_SPARSE_MMA_MASK
	.align		4
.L_13:
        /*0038*/ 	.byte	0x03, 0x50
        /*003a*/ 	.short	0x0000


	//----- nvinfo : EIATTR_MAXREG_COUNT
	.align		4
        /*003c*/ 	.byte	0x03, 0x1b
        /*003e*/ 	.short	0x00ff


	//----- nvinfo : EIATTR_NUM_BARRIERS
	.align		4
        /*0040*/ 	.byte	0x02, 0x4c
        /*0042*/ 	.byte	0x01
	.zero		1


	//----- nvinfo : EIATTR_MERCURY_ISA_VERSION
	.align		4
        /*0044*/ 	.byte	0x03, 0x5f
        /*0046*/ 	.short	0x0101


	//----- nvinfo : EIATTR_VRC_CTA_INIT_COUNT
	.align		4
        /*0048*/ 	.byte	0x02, 0x4a
	.zero		1
	.zero		1


	//----- nvinfo : EIATTR_EXIT_INSTR_OFFSETS
	.align		4
        /*004c*/ 	.byte	0x04, 0x1c
        /*004e*/ 	.short	(.L_15 - .L_14)


	//   ....[0]....
.L_14:
        /*0050*/ 	.word	0x000002a0


	//----- nvinfo : EIATTR_CRS_STACK_SIZE
	.align		4
.L_15:
        /*0054*/ 	.byte	0x04, 0x1e
        /*0056*/ 	.short	(.L_17 - .L_16)
.L_16:
        /*0058*/ 	.word	0x00000000


	//----- nvinfo : EIATTR_CBANK_PARAM_SIZE
	.align		4
.L_17:
        /*005c*/ 	.byte	0x03, 0x19
        /*005e*/ 	.short	0x0014


	//----- nvinfo : EIATTR_PARAM_CBANK
	.align		4
        /*0060*/ 	.byte	0x04, 0x0a
        /*0062*/ 	.short	(.L_19 - .L_18)
	.align		4
.L_18:
        /*0064*/ 	.word	index@(.nv.constant0._Z15kernelReductionPfS_i)
        /*0068*/ 	.short	0x0380
        /*006a*/ 	.short	0x0014


	//----- nvinfo : EIATTR_SW_WAR
	.align		4
.L_19:
        /*006c*/ 	.byte	0x04, 0x36
        /*006e*/ 	.short	(.L_21 - .L_20)
.L_20:
        /*0070*/ 	.word	0x00000008
.L_21:


//--------------------- .nv.callgraph             --------------------------
	.section	.nv.callgraph,"",@"SHT_CUDA_CALLGRAPH"
	.align	4
	.sectionentsize	8
	.align		4
        /*0000*/ 	.word	0x00000000
	.align		4
        /*0004*/ 	.word	0xffffffff
	.align		4
        /*0008*/ 	.word	0x00000000
	.align		4
        /*000c*/ 	.word	0xfffffffe
	.align		4
        /*0010*/ 	.word	0x00000000
	.align		4
        /*0014*/ 	.word	0xfffffffd
	.align		4
        /*0018*/ 	.word	0x00000000
	.align		4
        /*001c*/ 	.word	0xfffffffc


//--------------------- .text._Z15kernelReductionPfS_i --------------------------
	.section	.text._Z15kernelReductionPfS_i,"ax",@progbits
	.align	128
        .global         _Z15kernelReductionPfS_i
        .type           _Z15kernelReductionPfS_i,@function
        .size           _Z15kernelReductionPfS_i,(.L_x_3 - _Z15kernelReductionPfS_i)
        .other          _Z15kernelReductionPfS_i,@"STO_CUDA_ENTRY STV_DEFAULT"
_Z15kernelReductionPfS_i:
.text._Z15kernelReductionPfS_i:
[----:B------:R-:W-:Y:S01]  /*0000*/  LDC R1, c[0x0][0x37c] ;  /* 0x0000df00ff017b82 */ /* 0x000fe20000000800 */
[----:B------:R-:W0:Y:S01]  /*0010*/  S2R R6, SR_TID.X ;  /* 0x0000000000067919 */ /* 0x000e220000002100 */
[----:B------:R-:W0:Y:S01]  /*0020*/  LDCU UR8, c[0x0][0x360] ;  /* 0x00006c00ff0877ac */ /* 0x000e220008000800 */
[----:B------:R-:W0:Y:S01]  /*0030*/  S2R R7, SR_CTAID.X ;  /* 0x0000000000077919 */ /* 0x000e220000002500 */
[----:B------:R-:W1:Y:S01]  /*0040*/  LDCU UR4, c[0x0][0x390] ;  /* 0x00007200ff0477ac */ /* 0x000e620008000800 */
[----:B------:R-:W2:Y:S01]  /*0050*/  LDCU.64 UR6, c[0x0][0x358] ;  /* 0x00006b00ff0677ac */ /* 0x000ea20008000a00 */
[----:B0-----:R-:W-:-:S05]  /*0060*/  IMAD R5, R7, UR8, R6 ;  /* 0x0000000807057c24 */ /* 0x001fca000f8e0206 */
[----:B-1----:R-:W-:-:S13]  /*0070*/  ISETP.GE.AND P0, PT, R5, UR4, PT ;  /* 0x0000000405007c0c */ /* 0x002fda000bf06270 */
[----:B------:R-:W0:Y:S02]  /*0080*/  @!P0 LDC.64 R2, c[0x0][0x380] ;  /* 0x0000e000ff028b82 */ /* 0x000e240000000a00 */
[----:B0-----:R-:W-:-:S06]  /*0090*/  @!P0 IMAD.WIDE.U32 R2, R5, 0x4, R2 ;  /* 0x0000000405028825 */ /* 0x001fcc00078e0002 */
[----:B--2---:R-:W2:Y:S01]  /*00a0*/  @!P0 LDG.E R3, desc[UR6][R2.64] ;  /* 0x0000000602038981 */ /* 0x004ea2000c1e1900 */
[----:B------:R-:W0:Y:S01]  /*00b0*/  S2UR UR5, SR_CgaCtaId ;  /* 0x00000000000579c3 */ /* 0x000e220000008800 */
[----:B------:R-:W-:Y:S01]  /*00c0*/  IMAD.U32 R4, RZ, RZ, UR8 ;  /* 0x00000008ff047e24 */ /* 0x000fe2000f8e00ff */
[----:B------:R-:W-:-:S04]  /*00d0*/  UMOV UR4, 0x400 ;  /* 0x0000040000047882 */ /* 0x000fc80000000000 */
[----:B------:R-:W-:Y:S01]  /*00e0*/  ISETP.GE.U32.AND P1, PT, R4, 0x2, PT ;  /* 0x000000020400780c */ /* 0x000fe20003f26070 */
[----:B0-----:R-:W-:-:S06]  /*00f0*/  ULEA UR4, UR5, UR4, 0x18 ;  /* 0x0000000405047291 */ /* 0x001fcc000f8ec0ff */
[----:B------:R-:W-:-:S05]  /*0100*/  LEA R0, R6, UR4, 0x2 ;  /* 0x0000000406007c11 */ /* 0x000fca000f8e10ff */
[----:B--2---:R0:W-:Y:S04]  /*0110*/  @!P0 STS [R0], R3 ;  /* 0x0000000300008388 */ /* 0x0041e80000000800 */
[----:B------:R0:W-:Y:S01]  /*0120*/  @P0 STS [R0], RZ ;  /* 0x000000ff00000388 */ /* 0x0001e20000000800 */
[----:B------:R-:W-:Y:S06]  /*0130*/  BAR.SYNC.DEFER_BLOCKING 0x0 ;  /* 0x0000000000007b1d */ /* 0x000fec0000010000 */
[----:B------:R-:W-:Y:S05]  /*0140*/  @!P1 BRA `(.L_x_0) ;  /* 0x0000000000389947 */ /* 0x000fea0003800000 */
[----:B------:R-:W-:Y:S01]  /*0150*/  BSSY B0, `(.L_x_0) ;  /* 0x000000d000007945 */ /* 0x000fe20003800000 */
.L_x_1:
[----:B------:R-:W-:-:S04]  /*0160*/  SHF.R.U32.HI R5, RZ, 0x1, R4 ;  /* 0x00000001ff057819 */ /* 0x000fc80000011604 */
[----:B------:R-:W-:-:S13]  /*0170*/  ISETP.GE.U32.AND P0, PT, R6, R5, PT ;  /* 0x000000050600720c */ /* 0x000fda0003f06070 */
[----:B------:R-:W-:Y:S01]  /*0180*/  @!P0 LEA R2, R5, R0, 0x2 ;  /* 0x0000000005028211 */ /* 0x000fe200078e10ff */
[----:B0-----:R-:W-:Y:S01]  /*0190*/  @!P0 LDS R3, [R0] ;  /* 0x0000000000038984 */ /* 0x001fe20000000800 */
[----:B------:R-:W-:Y:S05]  /*01a0*/  @!P0 WARPSYNC.ALL ;  /* 0x0000000000008948 */ /* 0x000fea0003800000 */
[----:B------:R-:W0:Y:S02]  /*01b0*/  @!P0 LDS R2, [R2] ;  /* 0x0000000002028984 */ /* 0x000e240000000800 */
[----:B0-----:R-:W-:-:S05]  /*01c0*/  @!P0 FADD R3, R2, R3 ;  /* 0x0000000302038221 */ /* 0x001fca0000000000 */
[----:B------:R1:W-:Y:S01]  /*01d0*/  @!P0 STS [R0], R3 ;  /* 0x0000000300008388 */ /* 0x0003e20000000800 */
[----:B------:R-:W-:Y:S01]  /*01e0*/  @!P0 BAR.SYNC.DEFER_BLOCKING 0x0 ;  /* 0x0000000000008b1d */ /* 0x000fe20000010000 */
[----:B------:R-:W-:Y:S01]  /*01f0*/  ISETP.GT.U32.AND P0, PT, R4, 0x3, PT ;  /* 0x000000030400780c */ /* 0x000fe20003f04070 */
[----:B------:R-:W-:-:S12]  /*0200*/  IMAD.MOV.U32 R4, RZ, RZ, R5 ;  /* 0x000000ffff047224 */ /* 0x000fd800078e0005 */
[----:B-1----:R-:W-:Y:S05]  /*0210*/  @P0 BRA `(.L_x_1) ;  /* 0xfffffffc00d00947 */ /* 0x002fea000383ffff */
[----:B------:R-:W-:Y:S05]  /*0220*/  BSYNC B0 ;  /* 0x0000000000007941 */ /* 0x000fea0003800000 */
.L_x_0:
[----:B------:R-:W1:Y:S01]  /*0230*/  S2UR UR5, SR_CgaCtaId ;  /* 0x00000000000579c3 */ /* 0x000e620000008800 */
[----:B------:R-:W-:-:S07]  /*0240*/  UMOV UR4, 0x400 ;  /* 0x0000040000047882 */ /* 0x000fce0000000000 */
[----:B0-----:R-:W0:Y:S01]  /*0250*/  LDC.64 R2, c[0x0][0x388] ;  /* 0x0000e200ff027b82 */ /* 0x001e220000000a00 */
[----:B-1----:R-:W-:Y:S01]  /*0260*/  ULEA UR4, UR5, UR4, 0x18 ;  /* 0x0000000405047291 */ /* 0x002fe2000f8ec0ff */
[----:B0-----:R-:W-:-:S08]  /*0270*/  IMAD.WIDE.U32 R2, R7, 0x4, R2 ;  /* 0x0000000407027825 */ /* 0x001fd000078e0002 */
[----:B------:R-:W0:Y:S04]  /*0280*/  LDS R5, [UR4] ;  /* 0x00000004ff057984 */ /* 0x000e280008000800 */
[----:B0-----:R-:W-:Y:S01]  /*0290*/  STG.E desc[UR6][R2.64], R5 ;  /* 0x0000000502007986 */ /* 0x001fe2000c101906 */
[----:B------:R-:W-:Y:S05]  /*02a0*/  EXIT ;  /* 0x000000000000794d */ /* 0x000fea0003800000 */
.L_x_2:
[----:B------:R-:W-:-:S00]  /*02b0*/  BRA `(.L_x_2) ;  /* 0xfffffffc00fc7947 */ /* 0x000fc0000383ffff */
[----:B------:R-:W-:-:S00]  /*02c0*/  NOP ;  /* 0x0000000000007918 */ /* 0x000fc00000000000 */
        /* <DEDUP_REMOVED lines=11> */
.L_x_3:


//--------------------- .nv.shared._Z15kernelReductionPfS_i --------------------------
	.section	.nv.shared._Z15kernelReductionPfS_i,"aw",@nobits
	.sectionflags	@""
	.align	4
.nv.shared._Z15kernelReductionPfS_i:
	.zero		3072


//--------------------- .nv.shared.reserved.0     --------------------------
	.section	.nv.shared.reserved.0,"aw",@nobits
	.weak		__nv_reservedSMEM_offset_0_alias
	.size		__nv_reservedSMEM_offset_0_alias, 0, 64
	.other		__nv_reservedSMEM_offset_0_alias,@"STO_CUDA_RESERVED_SHARED STV_DEFAULT"
__nv_reservedSMEM_offset_0_alias:
	.zero		0
	.zero		64


//--------------------- .nv.constant0._Z15kernelReductionPfS_i --------------------------
	.section	.nv.constant0._Z15kernelReductionPfS_i,"a",@progbits
	.sectionflags	@""
	.align	4
.nv.constant0._Z15kernelReductionPfS_i:
	.zero		916


//--------------------- SYMBOLS --------------------------

	.type		.nv.reservedSmem.offset0,@object
	.size		.nv.reservedSmem.offset0,0x4
	.type		.nv.reservedSmem.cap,@object
	.size		.nv.reservedSmem.cap,0x4
